//
// Generated by NVIDIA NVVM Compiler
//
// Compiler Build ID: CL-36424714
// Cuda compilation tools, release 13.0, V13.0.88
// Based on NVVM 20.0.0
//

.version 9.0
.target sm_100
.address_size 64

	// .globl	_Z15atomicMaxKernelPKfPfi

.visible .entry _Z15atomicMaxKernelPKfPfi(
	.param .u64 .ptr .align 1 _Z15atomicMaxKernelPKfPfi_param_0,
	.param .u64 .ptr .align 1 _Z15atomicMaxKernelPKfPfi_param_1,
	.param .u32 _Z15atomicMaxKernelPKfPfi_param_2
)
{
	.reg .pred 	%p<3>;
	.reg .b32 	%r<11>;
	.reg .b32 	%f<4>;
	.reg .b64 	%rd<7>;

	ld.param.u64 	%rd2, [_Z15atomicMaxKernelPKfPfi_param_0];
	ld.param.u64 	%rd3, [_Z15atomicMaxKernelPKfPfi_param_1];
	ld.param.u32 	%r5, [_Z15atomicMaxKernelPKfPfi_param_2];
	cvta.to.global.u64 	%rd1, %rd3;
	mov.u32 	%r6, %tid.x;
	mov.u32 	%r7, %ctaid.x;
	mov.u32 	%r8, %ntid.x;
	mad.lo.s32 	%r1, %r7, %r8, %r6;
	setp.ge.s32 	%p1, %r1, %r5;
	@%p1 bra 	$L__BB0_3;
	cvta.to.global.u64 	%rd4, %rd2;
	mul.wide.s32 	%rd5, %r1, 4;
	add.s64 	%rd6, %rd4, %rd5;
	ld.global.f32 	%f1, [%rd6];
	ld.global.u32 	%r10, [%rd1];
$L__BB0_2:
	mov.b32 	%f2, %r10;
	max.f32 	%f3, %f1, %f2;
	mov.b32 	%r9, %f3;
	atom.relaxed.global.cas.b32 	%r4, [%rd1], %r10, %r9;
	setp.ne.s32 	%p2, %r10, %r4;
	mov.u32 	%r10, %r4;
	@%p2 bra 	$L__BB0_2;
$L__BB0_3:
	ret;

}


// ===== COMPILED SASS (sm_100) =====

	.target	sm_100

	.elftype	@"ET_EXEC"


//--------------------- .note.nv.tkinfo           --------------------------
	.section	.note.nv.tkinfo,"",@"SHT_NOTE"
	.sectionflags	@"SHF_NOTE_NV_TKINFO"
	.tkinfo
        /*0018*/ 	.word	0x00000002
        /*0030*/ 	.string	""
        /*0030*/ 	.string	"ptxas"
        /*0030*/ 	.string	"Cuda compilation tools, release 13.0, V13.0.88"
        /*0030*/ 	.string	"Build cuda_13.0.r13.0/compiler.36424714_0"
        /*0030*/ 	.string	"-arch sm_100 -m 64 "



//--------------------- .note.nv.cuinfo           --------------------------
	.section	.note.nv.cuinfo,"",@"SHT_NOTE"
	.sectionflags	@"SHF_NOTE_NV_CUINFO"
        /*0018*/ 	.short	0x0002
        /*001a*/ 	.short	0x0064
        /*001c*/ 	.short	0x0082
	.zero		2


//--------------------- .nv.info                  --------------------------
	.section	.nv.info,"",@"SHT_CUDA_INFO"
	.align	4


	//----- nvinfo : EIATTR_REGCOUNT
	.align		4
        /*0000*/ 	.byte	0x04, 0x2f
        /*0002*/ 	.short	(.L_1 - .L_0)
	.align		4
.L_0:
        /*0004*/ 	.word	index@(_Z15atomicMaxKernelPKfPfi)
        /*0008*/ 	.word	0x0000000a


	//----- nvinfo : EIATTR_FRAME_SIZE
	.align		4
.L_1:
        /*000c*/ 	.byte	0x04, 0x11
        /*000e*/ 	.short	(.L_3 - .L_2)
	.align		4
.L_2:
        /*0010*/ 	.word	index@(_Z15atomicMaxKernelPKfPfi)
        /*0014*/ 	.word	0x00000000


	//----- nvinfo : EIATTR_MIN_STACK_SIZE
	.align		4
.L_3:
        /*0018*/ 	.byte	0x04, 0x12
        /*001a*/ 	.short	(.L_5 - .L_4)
	.align		4
.L_4:
        /*001c*/ 	.word	index@(_Z15atomicMaxKernelPKfPfi)
        /*0020*/ 	.word	0x00000000
.L_5:


//--------------------- .nv.compat                --------------------------
	.section	.nv.compat,"",@"SHT_CUDA_COMPAT_INFO"
	.align	4
        /*0000*/ 	.byte	0x02, 0x09, 0x00, 0x00, 0x02, 0x02, 0x01, 0x00, 0x02, 0x05, 0x05, 0x00, 0x03, 0x07, 0x01, 0x01
        /*0010*/ 	.byte	0x02, 0x03, 0x00, 0x00, 0x02, 0x06, 0x01, 0x00, 0x04, 0x0b, 0x08, 0x00, 0x09, 0x00, 0x00, 0x00
        /*0020*/ 	.byte	0x00, 0x00, 0x00, 0x00


//--------------------- .nv.info._Z15atomicMaxKernelPKfPfi --------------------------
	.section	.nv.info._Z15atomicMaxKernelPKfPfi,"",@"SHT_CUDA_INFO"
	.sectionflags	@""
	.align	4


	//----- nvinfo : EIATTR_CUDA_API_VERSION
	.align		4
        /*0000*/ 	.byte	0x04, 0x37
        /*0002*/ 	.short	(.L_7 - .L_6)
.L_6:
        /*0004*/ 	.word	0x00000082


	//----- nvinfo : EIATTR_KPARAM_INFO
	.align		4
.L_7:
        /*0008*/ 	.byte	0x04, 0x17
        /*000a*/ 	.short	(.L_9 - .L_8)
.L_8:
        /*000c*/ 	.word	0x00000000
        /*0010*/ 	.short	0x0002
        /*0012*/ 	.short	0x0010
        /*0014*/ 	.byte	0x00, 0xf0, 0x11, 0x00


	//----- nvinfo : EIATTR_KPARAM_INFO
	.align		4
.L_9:
        /*0018*/ 	.byte	0x04, 0x17
        /*001a*/ 	.short	(.L_11 - .L_10)
.L_10:
        /*001c*/ 	.word	0x00000000
        /*0020*/ 	.short	0x0001
        /*0022*/ 	.short	0x0008
        /*0024*/ 	.byte	0x00, 0xf5, 0x21, 0x00


	//----- nvinfo : EIATTR_KPARAM_INFO
	.align		4
.L_11:
        /*0028*/ 	.byte	0x04, 0x17
        /*002a*/ 	.short	(.L_13 - .L_12)
.L_12:
        /*002c*/ 	.word	0x00000000
        /*0030*/ 	.short	0x0000
        /*0032*/ 	.short	0x0000
        /*0034*/ 	.byte	0x00, 0xf5, 0x21, 0x00


	//----- nvinfo : EIATTR_SPARSE_MMA_MASK
	.align		4
.L_13:
        /*0038*/ 	.byte	0x03, 0x50
        /*003a*/ 	.short	0x0000


	//----- nvinfo : EIATTR_MAXREG_COUNT
	.align		4
        /*003c*/ 	.byte	0x03, 0x1b
        /*003e*/ 	.short	0x00ff


	//----- nvinfo : EIATTR_MERCURY_ISA_VERSION
	.align		4
        /*0040*/ 	.byte	0x03, 0x5f
        /*0042*/ 	.short	0x0101


	//----- nvinfo : EIATTR_VRC_CTA_INIT_COUNT
	.align		4
        /*0044*/ 	.byte	0x02, 0x4a
	.zero		1
	.zero		1


	//----- nvinfo : EIATTR_EXIT_INSTR_OFFSETS
	.align		4
        /*0048*/ 	.byte	0x04, 0x1c
        /*004a*/ 	.short	(.L_15 - .L_14)


	//   ....[0]....
.L_14:
        /*004c*/ 	.word	0x00000070


	//   ....[1]....
        /*0050*/ 	.word	0x00000140


	//----- nvinfo : EIATTR_CRS_STACK_SIZE
	.align		4
.L_15:
        /*0054*/ 	.byte	0x04, 0x1e
        /*0056*/ 	.short	(.L_17 - .L_16)
.L_16:
        /*0058*/ 	.word	0x00000000


	//----- nvinfo : EIATTR_CBANK_PARAM_SIZE
	.align		4
.L_17:
        /*005c*/ 	.byte	0x03, 0x19
        /*005e*/ 	.short	0x0014


	//----- nvinfo : EIATTR_PARAM_CBANK
	.align		4
        /*0060*/ 	.byte	0x04, 0x0a
        /*0062*/ 	.short	(.L_19 - .L_18)
	.align		4
.L_18:
        /*0064*/ 	.word	index@(.nv.constant0._Z15atomicMaxKernelPKfPfi)
        /*0068*/ 	.short	0x0380
        /*006a*/ 	.short	0x0014


	//----- nvinfo : EIATTR_SW_WAR
	.align		4
.L_19:
        /*006c*/ 	.byte	0x04, 0x36
        /*006e*/ 	.short	(.L_21 - .L_20)
.L_20:
        /*0070*/ 	.word	0x00000008
.L_21:


//--------------------- .nv.callgraph             --------------------------
	.section	.nv.callgraph,"",@"SHT_CUDA_CALLGRAPH"
	.align	4
	.sectionentsize	8
	.align		4
        /*0000*/ 	.word	0x00000000
	.align		4
        /*0004*/ 	.word	0xffffffff
	.align		4
        /*0008*/ 	.word	0x00000000
	.align		4
        /*000c*/ 	.word	0xfffffffe
	.align		4
        /*0010*/ 	.word	0x00000000
	.align		4
        /*0014*/ 	.word	0xfffffffd
	.align		4
        /*0018*/ 	.word	0x00000000
	.align		4
        /*001c*/ 	.word	0xfffffffc


//--------------------- .text._Z15atomicMaxKernelPKfPfi --------------------------
	.section	.text._Z15atomicMaxKernelPKfPfi,"ax",@progbits
	.align	128
        .global         _Z15atomicMaxKernelPKfPfi
        .type           _Z15atomicMaxKernelPKfPfi,@function
        .size           _Z15atomicMaxKernelPKfPfi,(.L_x_2 - _Z15atomicMaxKernelPKfPfi)
        .other          _Z15atomicMaxKernelPKfPfi,@"STO_CUDA_ENTRY STV_DEFAULT"
_Z15atomicMaxKernelPKfPfi:
.text._Z15atomicMaxKernelPKfPfi:
[----:B------:R-:W-:Y:S01]  /*0000*/  LDC R1, c[0x0][0x37c] ;  /* 0x0000df00ff017b82 */ /* 0x000fe20000000800 */
[----:B------:R-:W0:Y:S07]  /*0010*/  S2R R7, SR_TID.X ;  /* 0x0000000000077919 */ /* 0x000e2e0000002100 */
[----:B------:R-:W0:Y:S01]  /*0020*/  S2UR UR4, SR_CTAID.X ;  /* 0x00000000000479c3 */ /* 0x000e220000002500 */
[----:B------:R-:W1:Y:S07]  /*0030*/  LDCU UR5, c[0x0][0x390] ;  /* 0x00007200ff0577ac */ /* 0x000e6e0008000800 */
[----:B------:R-:W0:Y:S02]  /*0040*/  LDC R0, c[0x0][0x360] ;  /* 0x0000d800ff007b82 */ /* 0x000e240000000800 */
[----:B0-----:R-:W-:-:S05]  /*0050*/  IMAD R7, R0, UR4, R7 ;  /* 0x0000000400077c24 */ /* 0x001fca000f8e0207 */
[----:B-1----:R-:W-:-:S13]  /*0060*/  ISETP.GE.AND P0, PT, R7, UR5, PT ;  /* 0x0000000507007c0c */ /* 0x002fda000bf06270 */
[----:B------:R-:W-:Y:S05]  /*0070*/  @P0 EXIT ;  /* 0x000000000000094d */ /* 0x000fea0003800000 */
[----:B------:R-:W0:Y:S01]  /*0080*/  LDC.64 R2, c[0x0][0x380] ;  /* 0x0000e000ff027b82 */ /* 0x000e220000000a00 */
[----:B------:R-:W1:Y:S07]  /*0090*/  LDCU.64 UR4, c[0x0][0x358] ;  /* 0x00006b00ff0477ac */ /* 0x000e6e0008000a00 */
[----:B------:R-:W2:Y:S01]  /*00a0*/  LDC.64 R4, c[0x0][0x388] ;  /* 0x0000e200ff047b82 */ /* 0x000ea20000000a00 */
[----:B0-----:R-:W-:-:S06]  /*00b0*/  IMAD.WIDE R2, R7, 0x4, R2 ;  /* 0x0000000407027825 */ /* 0x001fcc00078e0202 */
[----:B-1----:R0:W5:Y:S04]  /*00c0*/  LDG.E R3, desc[UR4][R2.64] ;  /* 0x0000000402037981 */ /* 0x002168000c1e1900 */
[----:B--2---:R0:W5:Y:S02]  /*00d0*/  LDG.E R6, desc[UR4][R4.64] ;  /* 0x0000000404067981 */ /* 0x004164000c1e1900 */
.L_x_0:
[----:B-----5:R-:W-:Y:S01]  /*00e0*/  FMNMX R7, R3, R6, !PT ;  /* 0x0000000603077209 */ /* 0x020fe20007800000 */
[----:B------:R-:W-:Y:S05]  /*00f0*/  YIELD ;  /* 0x0000000000007946 */ /* 0x000fea0003800000 */
[----:B------:R-:W2:Y:S02]  /*0100*/  ATOMG.E.CAS.STRONG.GPU PT, R7, [R4], R6, R7 ;  /* 0x00000006040773a9 */ /* 0x000ea400001ee107 */
[-C--:B--2---:R-:W-:Y:S02]  /*0110*/  ISETP.NE.AND P0, PT, R6, R7.reuse, PT ;  /* 0x000000070600720c */ /* 0x084fe40003f05270 */
[----:B------:R-:W-:-:S11]  /*0120*/  MOV R6, R7 ;  /* 0x0000000700067202 */ /* 0x000fd60000000f00 */
[----:B------:R-:W-:Y:S05]  /*0130*/  @P0 BRA `(.L_x_0) ;  /* 0xfffffffc00e80947 */ /* 0x000fea000383ffff */
[----:B------:R-:W-:Y:S05]  /*0140*/  EXIT ;  /* 0x000000000000794d */ /* 0x000fea0003800000 */
.L_x_1:
[----:B------:R-:W-:-:S00]  /*0150*/  BRA `(.L_x_1) ;  /* 0xfffffffc00fc7947 */ /* 0x000fc0000383ffff */
[----:B------:R-:W-:-:S00]  /*0160*/  NOP ;  /* 0x0000000000007918 */ /* 0x000fc00000000000 */
        /* <DEDUP_REMOVED lines=9> */
.L_x_2:


//--------------------- .nv.shared.reserved.0     --------------------------
	.section	.nv.shared.reserved.0,"aw",@nobits
	.weak		__nv_reservedSMEM_offset_0_alias
	.size		__nv_reservedSMEM_offset_0_alias, 0, 64
	.other		__nv_reservedSMEM_offset_0_alias,@"STO_CUDA_RESERVED_SHARED STV_DEFAULT"
__nv_reservedSMEM_offset_0_alias:
	.zero		0
	.zero		64


//--------------------- .nv.constant0._Z15atomicMaxKernelPKfPfi --------------------------
	.section	.nv.constant0._Z15atomicMaxKernelPKfPfi,"a",@progbits
	.sectionflags	@""
	.align	4
.nv.constant0._Z15atomicMaxKernelPKfPfi:
	.zero		916


//--------------------- SYMBOLS --------------------------

	.type		.nv.reservedSmem.offset0,@object
	.size		.nv.reservedSmem.offset0,0x4
